	.headerflags	@"EF_CUDA_TEXMODE_UNIFIED EF_CUDA_64BIT_ADDRESS EF_CUDA_ACCELERATORS EF_CUDA_SM90 EF_CUDA_VIRTUAL_SM(EF_CUDA_SM90)"
	.elftype	@"ET_EXEC"


//--------------------- .nv.info                  --------------------------
	.section	.nv.info,"",@"SHT_CUDA_INFO"
	.align	4


	//----- nvinfo : EIATTR_REGCOUNT
	.align		4
        /*0000*/ 	.byte	0x04, 0x2f
        /*0002*/ 	.short	(.L_3 - .L_2)
	.align		4
.L_2:
        /*0004*/ 	.word	index@(triton_poi_fused__native_batch_norm_legit_no_training_relu_10)
        /*0008*/ 	.word	0x00000020


	//----- nvinfo : EIATTR_MIN_STACK_SIZE
	.align		4
.L_3:
        /*000c*/ 	.byte	0x04, 0x12
        /*000e*/ 	.short	(.L_5 - .L_4)
	.align		4
.L_4:
        /*0010*/ 	.word	index@(triton_poi_fused__native_batch_norm_legit_no_training_relu_10)
        /*0014*/ 	.word	0x00000000


	//----- nvinfo : EIATTR_FRAME_SIZE
	.align		4
.L_5:
        /*0018*/ 	.byte	0x04, 0x11
        /*001a*/ 	.short	(.L_7 - .L_6)
	.align		4
.L_6:
        /*001c*/ 	.word	index@(triton_poi_fused__native_batch_norm_legit_no_training_relu_10)
        /*0020*/ 	.word	0x00000000


	//----- nvinfo : EIATTR_MIN_STACK_SIZE
	.align		4
.L_7:
        /*0024*/ 	.byte	0x04, 0x12
        /*0026*/ 	.short	(.L_9 - .L_8)
	.align		4
.L_8:
        /*0028*/ 	.word	index@(triton_poi_fused__native_batch_norm_legit_no_training_relu_10)
        /*002c*/ 	.word	0x00000000
.L_9:


//--------------------- .nv.info.triton_poi_fused__native_batch_norm_legit_no_training_relu_10 --------------------------
	.section	.nv.info.triton_poi_fused__native_batch_norm_legit_no_training_relu_10,"",@"SHT_CUDA_INFO"
	.sectionflags	@""
	.align	4


	//----- nvinfo : EIATTR_CUDA_API_VERSION
	.align		4
        /*0000*/ 	.byte	0x04, 0x37
        /*0002*/ 	.short	(.L_11 - .L_10)
.L_10:
        /*0004*/ 	.word	0x0000007c


	//----- nvinfo : EIATTR_KPARAM_INFO
	.align		4
.L_11:
        /*0008*/ 	.byte	0x04, 0x17
        /*000a*/ 	.short	(.L_13 - .L_12)
.L_12:
        /*000c*/ 	.word	0x00000000
        /*0010*/ 	.short	0x0006
        /*0012*/ 	.short	0x0030
        /*0014*/ 	.byte	0x00, 0xf0, 0x11, 0x00


	//----- nvinfo : EIATTR_KPARAM_INFO
	.align		4
.L_13:
        /*0018*/ 	.byte	0x04, 0x17
        /*001a*/ 	.short	(.L_15 - .L_14)
.L_14:
        /*001c*/ 	.word	0x00000000
        /*0020*/ 	.short	0x0005
        /*0022*/ 	.short	0x0028
        /*0024*/ 	.byte	0x00, 0xf4, 0x21, 0x00


	//----- nvinfo : EIATTR_KPARAM_INFO
	.align		4
.L_15:
        /*0028*/ 	.byte	0x04, 0x17
        /*002a*/ 	.short	(.L_17 - .L_16)
.L_16:
        /*002c*/ 	.word	0x00000000
        /*0030*/ 	.short	0x0004
        /*0032*/ 	.short	0x0020
        /*0034*/ 	.byte	0x00, 0xf4, 0x21, 0x00


	//----- nvinfo : EIATTR_KPARAM_INFO
	.align		4
.L_17:
        /*0038*/ 	.byte	0x04, 0x17
        /*003a*/ 	.short	(.L_19 - .L_18)
.L_18:
        /*003c*/ 	.word	0x00000000
        /*0040*/ 	.short	0x0003
        /*0042*/ 	.short	0x0018
        /*0044*/ 	.byte	0x00, 0xf4, 0x21, 0x00


	//----- nvinfo : EIATTR_KPARAM_INFO
	.align		4
.L_19:
        /*0048*/ 	.byte	0x04, 0x17
        /*004a*/ 	.short	(.L_21 - .L_20)
.L_20:
        /*004c*/ 	.word	0x00000000
        /*0050*/ 	.short	0x0002
        /*0052*/ 	.short	0x0010
        /*0054*/ 	.byte	0x00, 0xf4, 0x21, 0x00


	//----- nvinfo : EIATTR_KPARAM_INFO
	.align		4
.L_21:
        /*0058*/ 	.byte	0x04, 0x17
        /*005a*/ 	.short	(.L_23 - .L_22)
.L_22:
        /*005c*/ 	.word	0x00000000
        /*0060*/ 	.short	0x0001
        /*0062*/ 	.short	0x0008
        /*0064*/ 	.byte	0x00, 0xf4, 0x21, 0x00


	//----- nvinfo : EIATTR_KPARAM_INFO
	.align		4
.L_23:
        /*0068*/ 	.byte	0x04, 0x17
        /*006a*/ 	.short	(.L_25 - .L_24)
.L_24:
        /*006c*/ 	.word	0x00000000
        /*0070*/ 	.short	0x0000
        /*0072*/ 	.short	0x0000
        /*0074*/ 	.byte	0x00, 0xf4, 0x21, 0x00


	//----- nvinfo : EIATTR_SPARSE_MMA_MASK
	.align		4
.L_25:
        /*0078*/ 	.byte	0x03, 0x50
        /*007a*/ 	.short	0x0000


	//----- nvinfo : EIATTR_MAXREG_COUNT
	.align		4
        /*007c*/ 	.byte	0x03, 0x1b
        /*007e*/ 	.short	0x00ff


	//----- nvinfo : EIATTR_EXIT_INSTR_OFFSETS
	.align		4
        /*0080*/ 	.byte	0x04, 0x1c
        /*0082*/ 	.short	(.L_27 - .L_26)


	//   ....[0]....
.L_26:
        /*0084*/ 	.word	0x00000710


	//----- nvinfo : EIATTR_REQNTID
	.align		4
.L_27:
        /*0088*/ 	.byte	0x04, 0x10
        /*008a*/ 	.short	(.L_29 - .L_28)
.L_28:
        /*008c*/ 	.word	0x00000080
        /*0090*/ 	.word	0x00000001
        /*0094*/ 	.word	0x00000001


	//----- nvinfo : EIATTR_CBANK_PARAM_SIZE
	.align		4
.L_29:
        /*0098*/ 	.byte	0x03, 0x19
        /*009a*/ 	.short	0x0034


	//----- nvinfo : EIATTR_PARAM_CBANK
	.align		4
        /*009c*/ 	.byte	0x04, 0x0a
        /*009e*/ 	.short	(.L_31 - .L_30)
	.align		4
.L_30:
        /*00a0*/ 	.word	index@(.nv.constant0.triton_poi_fused__native_batch_norm_legit_no_training_relu_10)
        /*00a4*/ 	.short	0x0210
        /*00a6*/ 	.short	0x0034


	//----- nvinfo : EIATTR_SW_WAR
	.align		4
.L_31:
        /*00a8*/ 	.byte	0x04, 0x36
        /*00aa*/ 	.short	(.L_33 - .L_32)
.L_32:
        /*00ac*/ 	.word	0x00000008
.L_33:


//--------------------- .nv.callgraph             --------------------------
	.section	.nv.callgraph,"",@"SHT_CUDA_CALLGRAPH"
	.align	4
	.sectionentsize	8
	.align		4
        /*0000*/ 	.word	0x00000000
	.align		4
        /*0004*/ 	.word	0xffffffff
	.align		4
        /*0008*/ 	.word	0x00000000
	.align		4
        /*000c*/ 	.word	0xfffffffe
	.align		4
        /*0010*/ 	.word	0x00000000
	.align		4
        /*0014*/ 	.word	0xfffffffd
	.align		4
        /*0018*/ 	.word	0x00000000
	.align		4
        /*001c*/ 	.word	0xfffffffc


//--------------------- .nv.constant4             --------------------------
	.section	.nv.constant4,"a",@progbits
	.align	8
	.align		8
.nv.constant4:
        /*0000*/ 	.dword	_$_str
	.align		8
        /*0008*/ 	.dword	_$_str_$_2


//--------------------- .text.triton_poi_fused__native_batch_norm_legit_no_training_relu_10 --------------------------
	.section	.text.triton_poi_fused__native_batch_norm_legit_no_training_relu_10,"ax",@progbits
	.align	128
        .global         triton_poi_fused__native_batch_norm_legit_no_training_relu_10
        .type           triton_poi_fused__native_batch_norm_legit_no_training_relu_10,@function
        .size           triton_poi_fused__native_batch_norm_legit_no_training_relu_10,(.L_x_1 - triton_poi_fused__native_batch_norm_legit_no_training_relu_10)
        .other          triton_poi_fused__native_batch_norm_legit_no_training_relu_10,@"STO_CUDA_ENTRY STV_DEFAULT"
triton_poi_fused__native_batch_norm_legit_no_training_relu_10:
.text.triton_poi_fused__native_batch_norm_legit_no_training_relu_10:
[----:B------:R-:W-:Y:S01]  /*0000*/  LDC R1, c[0x0][0x28] ;  /* 0x00000a00ff017b82 */ /* 0x000fe20000000800 */
[----:B------:R-:W1:Y:S07]  /*0010*/  S2R R0, SR_TID.X ;  /* 0x0000000000007919 */ /* 0x000e6e0000002100 */
[----:B------:R-:W2:Y:S01]  /*0020*/  LDC.64 R4, c[0x0][0x220] ;  /* 0x00008800ff047b82 */ /* 0x000ea20000000a00 */
[----:B------:R-:W-:Y:S01]  /*0030*/  ULDC.64 UR4, c[0x0][0x208] ;  /* 0x0000820000047ab9 */ /* 0x000fe20000000a00 */
[----:B------:R-:W3:Y:S06]  /*0040*/  S2R R7, SR_CTAID.X ;  /* 0x0000000000077919 */ /* 0x000eec0000002500 */
[----:B------:R-:W4:Y:S08]  /*0050*/  LDC.64 R12, c[0x0][0x218] ;  /* 0x00008600ff0c7b82 */ /* 0x000f300000000a00 */
[----:B------:R-:W5:Y:S08]  /*0060*/  LDC.64 R22, c[0x0][0x210] ;  /* 0x00008400ff167b82 */ /* 0x000f700000000a00 */
[----:B------:R-:W5:Y:S01]  /*0070*/  LDC.64 R20, c[0x0][0x228] ;  /* 0x00008a00ff147b82 */ /* 0x000f620000000a00 */
[----:B-1----:R-:W-:-:S07]  /*0080*/  SHF.L.U32 R0, R0, 0x2, RZ ;  /* 0x0000000200007819 */ /* 0x002fce00000006ff */
[----:B------:R-:W1:Y:S01]  /*0090*/  LDC.64 R24, c[0x0][0x230] ;  /* 0x00008c00ff187b82 */ /* 0x000e620000000a00 */
[----:B---3--:R-:W-:Y:S02]  /*00a0*/  SHF.R.S32.HI R3, RZ, 0x15, R7 ;  /* 0x00000015ff037819 */ /* 0x008fe40000011407 */
[----:B------:R-:W-:Y:S02]  /*00b0*/  LOP3.LUT R0, R0, 0x1fc, RZ, 0xc0, !PT ;  /* 0x000001fc00007812 */ /* 0x000fe400078ec0ff */
[----:B------:R-:W-:Y:S02]  /*00c0*/  SGXT R3, R3, 0x1 ;  /* 0x000000010303781a */ /* 0x000fe40000000200 */
[----:B------:R-:W-:-:S04]  /*00d0*/  LEA R0, R7, R0, 0xa ;  /* 0x0000000007007211 */ /* 0x000fc800078e50ff */
[----:B------:R-:W-:-:S04]  /*00e0*/  LEA.HI R3, R3, R0, RZ, 0x9 ;  /* 0x0000000003037211 */ /* 0x000fc800078f48ff */
[----:B------:R-:W-:-:S04]  /*00f0*/  LOP3.LUT R3, R3, 0xfffffe00, RZ, 0xc0, !PT ;  /* 0xfffffe0003037812 */ /* 0x000fc800078ec0ff */
[----:B------:R-:W-:-:S05]  /*0100*/  IADD3 R3, R0, -R3, RZ ;  /* 0x8000000300037210 */ /* 0x000fca0007ffe0ff */
[----:B--2---:R-:W-:-:S06]  /*0110*/  IMAD.WIDE R4, R3, 0x4, R4 ;  /* 0x0000000403047825 */ /* 0x004fcc00078e0204 */
[----:B------:R-:W2:Y:S01]  /*0120*/  LDG.E.EL.128 R4, desc[UR4][R4.64] ;  /* 0x0000000404047981 */ /* 0x000ea2000c2e1d00 */
[----:B----4-:R-:W-:-:S04]  /*0130*/  IMAD.WIDE R12, R3, 0x4, R12 ;  /* 0x00000004030c7825 */ /* 0x010fc800078e020c */
[----:B-----5:R-:W-:Y:S02]  /*0140*/  IMAD.WIDE R22, R0, 0x4, R22 ;  /* 0x0000000400167825 */ /* 0x020fe400078e0216 */
[----:B------:R-:W3:Y:S02]  /*0150*/  LDG.E.EL.128 R12, desc[UR4][R12.64] ;  /* 0x000000040c0c7981 */ /* 0x000ee4000c2e1d00 */
[C---:B0-----:R-:W-:Y:S02]  /*0160*/  IMAD.WIDE R20, R3.reuse, 0x4, R20 ;  /* 0x0000000403147825 */ /* 0x041fe400078e0214 */
[----:B------:R-:W3:Y:S02]  /*0170*/  LDG.E.128 R16, desc[UR4][R22.64+0x800] ;  /* 0x0008000416107981 */ /* 0x000ee4000c1e1d00 */
[----:B-1----:R-:W-:-:S04]  /*0180*/  IMAD.WIDE R24, R3, 0x4, R24 ;  /* 0x0000000403187825 */ /* 0x002fc800078e0218 */
[----:B--2---:R-:W-:Y:S01]  /*0190*/  FADD R6, R6, 9.9999997473787516356e-06 ;  /* 0x3727c5ac06067421 */ /* 0x004fe20000000000 */
[----:B------:R-:W-:Y:S01]  /*01a0*/  FADD R2, R4, 9.9999997473787516356e-06 ;  /* 0x3727c5ac04027421 */ /* 0x000fe20000000000 */
[----:B------:R-:W-:-:S03]  /*01b0*/  FADD R8, R5, 9.9999997473787516356e-06 ;  /* 0x3727c5ac05087421 */ /* 0x000fc60000000000 */
[----:B------:R-:W0:Y:S08]  /*01c0*/  MUFU.SQRT R26, R2 ;  /* 0x00000002001a7308 */ /* 0x000e300000002000 */
[----:B------:R-:W1:Y:S01]  /*01d0*/  MUFU.SQRT R6, R6 ;  /* 0x0000000600067308 */ /* 0x000e620000002000 */
[----:B0-----:R-:W-:-:S07]  /*01e0*/  FSETP.GT.AND P0, PT, R26, 8.50705917302346158658e+37, PT ;  /* 0x7e8000001a00780b */ /* 0x001fce0003f04000 */
[----:B------:R0:W2:Y:S01]  /*01f0*/  MUFU.SQRT R27, R8 ;  /* 0x00000008001b7308 */ /* 0x0000a20000002000 */
[----:B------:R-:W-:Y:S02]  /*0200*/  FSETP.GEU.AND P3, PT, R26, 1.175494350822287508e-38, PT ;  /* 0x008000001a00780b */ /* 0x000fe40003f6e000 */
[C---:B-1----:R-:W-:Y:S02]  /*0210*/  FSETP.GT.AND P2, PT, R6.reuse, 8.50705917302346158658e+37, PT ;  /* 0x7e8000000600780b */ /* 0x042fe40003f44000 */
[----:B------:R-:W-:Y:S01]  /*0220*/  FSETP.GEU.AND P5, PT, R6, 1.175494350822287508e-38, PT ;  /* 0x008000000600780b */ /* 0x000fe20003fae000 */
[----:B------:R-:W-:Y:S01]  /*0230*/  HFMA2.MMA R2, -RZ, RZ, 1.625, 0 ;  /* 0x3e800000ff027435 */ /* 0x000fe200000001ff */
[----:B0-----:R-:W4:Y:S01]  /*0240*/  LDG.E.128 R8, desc[UR4][R22.64] ;  /* 0x0000000416087981 */ /* 0x001f22000c1e1d00 */
[----:B------:R-:W-:Y:S01]  /*0250*/  @P0 FMUL R26, R26, 0.25 ;  /* 0x3e8000001a1a0820 */ /* 0x000fe20000400000 */
[----:B--2---:R-:W-:-:S05]  /*0260*/  FSETP.GT.AND P1, PT, R27, 8.50705917302346158658e+37, PT ;  /* 0x7e8000001b00780b */ /* 0x004fca0003f24000 */
[----:B------:R-:W-:Y:S01]  /*0270*/  @!P3 FMUL R26, R26, 16777216 ;  /* 0x4b8000001a1ab820 */ /* 0x000fe20000400000 */
[C---:B------:R-:W-:Y:S01]  /*0280*/  FSETP.GEU.AND P4, PT, R27.reuse, 1.175494350822287508e-38, PT ;  /* 0x008000001b00780b */ /* 0x040fe20003f8e000 */
[----:B------:R-:W-:Y:S02]  /*0290*/  @P2 FMUL R6, R6, 0.25 ;  /* 0x3e80000006062820 */ /* 0x000fe40000400000 */
[----:B------:R0:W1:Y:S01]  /*02a0*/  MUFU.RCP R5, R26 ;  /* 0x0000001a00057308 */ /* 0x0000620000001000 */
[----:B------:R-:W2:Y:S01]  /*02b0*/  LDG.E.EL.128 R20, desc[UR4][R20.64] ;  /* 0x0000000414147981 */ /* 0x000ea2000c2e1d00 */
[----:B------:R-:W-:Y:S02]  /*02c0*/  @!P5 FMUL R6, R6, 16777216 ;  /* 0x4b8000000606d820 */ /* 0x000fe40000400000 */
[----:B------:R-:W-:-:S04]  /*02d0*/  @P1 FMUL R27, R27, 0.25 ;  /* 0x3e8000001b1b1820 */ /* 0x000fc80000400000 */
[----:B------:R-:W5:Y:S02]  /*02e0*/  MUFU.RCP R6, R6 ;  /* 0x0000000600067308 */ /* 0x000f640000001000 */
[----:B------:R-:W-:Y:S01]  /*02f0*/  @!P4 FMUL R27, R27, 16777216 ;  /* 0x4b8000001b1bc820 */ /* 0x000fe20000400000 */
[----:B0-----:R-:W-:-:S05]  /*0300*/  FSEL R26, R2, 1, P0 ;  /* 0x3f800000021a7808 */ /* 0x001fca0000000000 */
[----:B------:R0:W-:Y:S01]  /*0310*/  MUFU.RCP R4, R27 ;  /* 0x0000001b00047308 */ /* 0x0001e20000001000 */
[----:B------:R-:W-:Y:S01]  /*0320*/  @!P3 FMUL R26, R26, 16777216 ;  /* 0x4b8000001a1ab820 */ /* 0x000fe20000400000 */
[----:B0-----:R-:W-:-:S03]  /*0330*/  FSEL R27, R2, 1, P2 ;  /* 0x3f800000021b7808 */ /* 0x001fc60001000000 */
[----:B-1----:R-:W-:Y:S02]  /*0340*/  FMUL R3, R5, R26 ;  /* 0x0000001a05037220 */ /* 0x002fe40000400000 */
[----:B------:R-:W-:-:S04]  /*0350*/  @!P5 FMUL R27, R27, 16777216 ;  /* 0x4b8000001b1bd820 */ /* 0x000fc80000400000 */
[----:B-----5:R-:W-:Y:S02]  /*0360*/  FMUL R5, R6, R27 ;  /* 0x0000001b06057220 */ /* 0x020fe40000400000 */
[----:B------:R-:W2:Y:S01]  /*0370*/  LDG.E.EL.128 R24, desc[UR4][R24.64] ;  /* 0x0000000418187981 */ /* 0x000ea2000c2e1d00 */
[----:B------:R-:W-:-:S04]  /*0380*/  FADD R7, R7, 9.9999997473787516356e-06 ;  /* 0x3727c5ac07077421 */ /* 0x000fc80000000000 */
[----:B------:R0:W1:Y:S01]  /*0390*/  MUFU.SQRT R28, R7 ;  /* 0x00000007001c7308 */ /* 0x0000620000002000 */
[----:B------:R-:W-:Y:S01]  /*03a0*/  FSEL R29, R2, 1, P1 ;  /* 0x3f800000021d7808 */ /* 0x000fe20000800000 */
[----:B0-----:R-:W0:Y:S01]  /*03b0*/  LDC.64 R6, c[0x0][0x238] ;  /* 0x00008e00ff067b82 */ /* 0x001e220000000a00 */
[C---:B-1----:R-:W-:Y:S02]  /*03c0*/  FSETP.GT.AND P0, PT, R28.reuse, 8.50705917302346158658e+37, PT ;  /* 0x7e8000001c00780b */ /* 0x042fe40003f04000 */
[----:B------:R-:W-:-:S11]  /*03d0*/  FSETP.GEU.AND P1, PT, R28, 1.175494350822287508e-38, PT ;  /* 0x008000001c00780b */ /* 0x000fd60003f2e000 */
[----:B------:R-:W-:-:S04]  /*03e0*/  @P0 FMUL R28, R28, 0.25 ;  /* 0x3e8000001c1c0820 */ /* 0x000fc80000400000 */
[----:B------:R-:W-:Y:S01]  /*03f0*/  @!P1 FMUL R28, R28, 16777216 ;  /* 0x4b8000001c1c9820 */ /* 0x000fe20000400000 */
[----:B------:R-:W-:-:S05]  /*0400*/  @!P4 FMUL R29, R29, 16777216 ;  /* 0x4b8000001d1dc820 */ /* 0x000fca0000400000 */
[----:B------:R-:W1:Y:S01]  /*0410*/  MUFU.RCP R28, R28 ;  /* 0x0000001c001c7308 */ /* 0x000e620000001000 */
[----:B------:R-:W-:Y:S01]  /*0420*/  FMUL R4, R4, R29 ;  /* 0x0000001d04047220 */ /* 0x000fe20000400000 */
[----:B------:R-:W-:-:S05]  /*0430*/  FSEL R29, R2, 1, P0 ;  /* 0x3f800000021d7808 */ /* 0x000fca0000000000 */
[----:B------:R-:W-:Y:S01]  /*0440*/  @!P1 FMUL R29, R29, 16777216 ;  /* 0x4b8000001d1d9820 */ /* 0x000fe20000400000 */
[----:B---3--:R-:W-:Y:S01]  /*0450*/  FADD R19, R19, -R15 ;  /* 0x8000000f13137221 */ /* 0x008fe20000000000 */
[----:B------:R-:W-:Y:S01]  /*0460*/  FADD R16, R16, -R12 ;  /* 0x8000000c10107221 */ /* 0x000fe20000000000 */
[----:B------:R-:W-:Y:S01]  /*0470*/  FADD R18, R18, -R14 ;  /* 0x8000000e12127221 */ /* 0x000fe20000000000 */
[----:B-1----:R-:W-:Y:S01]  /*0480*/  FMUL R2, R28, R29 ;  /* 0x0000001d1c027220 */ /* 0x002fe20000400000 */
[----:B------:R-:W-:Y:S01]  /*0490*/  FADD R17, R17, -R13 ;  /* 0x8000000d11117221 */ /* 0x000fe20000000000 */
[----:B----4-:R-:W-:Y:S01]  /*04a0*/  FADD R11, R11, -R15 ;  /* 0x8000000f0b0b7221 */ /* 0x010fe20000000000 */
[----:B------:R-:W-:Y:S01]  /*04b0*/  FADD R8, R8, -R12 ;  /* 0x8000000c08087221 */ /* 0x000fe20000000000 */
[----:B------:R-:W-:Y:S02]  /*04c0*/  FADD R12, R10, -R14 ;  /* 0x8000000e0a0c7221 */ /* 0x000fe40000000000 */
[C---:B------:R-:W-:Y:S01]  /*04d0*/  FMUL R10, R2.reuse, R11 ;  /* 0x0000000b020a7220 */ /* 0x040fe20000400000 */
[----:B------:R-:W-:Y:S01]  /*04e0*/  FMUL R2, R2, R19 ;  /* 0x0000001302027220 */ /* 0x000fe20000400000 */
[----:B------:R-:W-:Y:S01]  /*04f0*/  FADD R9, R9, -R13 ;  /* 0x8000000d09097221 */ /* 0x000fe20000000000 */
[C---:B------:R-:W-:Y:S01]  /*0500*/  FMUL R11, R5.reuse, R12 ;  /* 0x0000000c050b7220 */ /* 0x040fe20000400000 */
[----:B------:R-:W-:Y:S01]  /*0510*/  FMUL R5, R5, R18 ;  /* 0x0000001205057220 */ /* 0x000fe20000400000 */
[C---:B------:R-:W-:Y:S01]  /*0520*/  FMUL R15, R3.reuse, R8 ;  /* 0x00000008030f7220 */ /* 0x040fe20000400000 */
[C---:B------:R-:W-:Y:S01]  /*0530*/  FMUL R8, R4.reuse, R17 ;  /* 0x0000001104087220 */ /* 0x040fe20000400000 */
[----:B------:R-:W-:Y:S01]  /*0540*/  FMUL R13, R3, R16 ;  /* 0x00000010030d7220 */ /* 0x000fe20000400000 */
[----:B------:R-:W-:Y:S01]  /*0550*/  FMUL R12, R4, R9 ;  /* 0x00000009040c7220 */ /* 0x000fe20000400000 */
[----:B--2---:R-:W-:Y:S01]  /*0560*/  FFMA R2, R23, R2, R27 ;  /* 0x0000000217027223 */ /* 0x004fe2000000001b */
[----:B------:R-:W-:Y:S01]  /*0570*/  FFMA R5, R22, R5, R26 ;  /* 0x0000000516057223 */ /* 0x000fe2000000001a */
[----:B------:R-:W-:Y:S01]  /*0580*/  FFMA R8, R21, R8, R25 ;  /* 0x0000000815087223 */ /* 0x000fe20000000019 */
[----:B------:R-:W-:Y:S01]  /*0590*/  FFMA R10, R23, R10, R27 ;  /* 0x0000000a170a7223 */ /* 0x000fe2000000001b */
[C-C-:B------:R-:W-:Y:S01]  /*05a0*/  FFMA R3, R20.reuse, R15, R24.reuse ;  /* 0x0000000f14037223 */ /* 0x140fe20000000018 */
[----:B------:R-:W-:Y:S01]  /*05b0*/  FFMA R4, R20, R13, R24 ;  /* 0x0000000d14047223 */ /* 0x000fe20000000018 */
[----:B------:R-:W-:Y:S01]  /*05c0*/  FFMA R9, R21, R12, R25 ;  /* 0x0000000c15097223 */ /* 0x000fe20000000019 */
[----:B------:R-:W-:Y:S01]  /*05d0*/  FFMA R22, R22, R11, R26 ;  /* 0x0000000b16167223 */ /* 0x000fe2000000001a */
[----:B------:R-:W-:Y:S01]  /*05e0*/  FSETP.GEU.AND P6, PT, R2, RZ, PT ;  /* 0x000000ff0200720b */ /* 0x000fe20003fce000 */
[----:B0-----:R-:W-:Y:S01]  /*05f0*/  IMAD.WIDE R12, R0, 0x4, R6 ;  /* 0x00000004000c7825 */ /* 0x001fe200078e0206 */
[----:B------:R-:W-:-:S02]  /*0600*/  FSETP.GEU.AND P5, PT, R5, RZ, PT ;  /* 0x000000ff0500720b */ /* 0x000fc40003fae000 */
[----:B------:R-:W-:Y:S02]  /*0610*/  FSETP.GEU.AND P4, PT, R8, RZ, PT ;  /* 0x000000ff0800720b */ /* 0x000fe40003f8e000 */
[----:B------:R-:W-:Y:S02]  /*0620*/  FSETP.GEU.AND P3, PT, R10, RZ, PT ;  /* 0x000000ff0a00720b */ /* 0x000fe40003f6e000 */
[----:B------:R-:W-:Y:S02]  /*0630*/  SEL R7, R2, RZ, P6 ;  /* 0x000000ff02077207 */ /* 0x000fe40003000000 */
[----:B------:R-:W-:Y:S02]  /*0640*/  FSETP.GEU.AND P0, PT, R4, RZ, PT ;  /* 0x000000ff0400720b */ /* 0x000fe40003f0e000 */
[----:B------:R-:W-:Y:S02]  /*0650*/  FSETP.GEU.AND P2, PT, R22, RZ, PT ;  /* 0x000000ff1600720b */ /* 0x000fe40003f4e000 */
[----:B------:R-:W-:-:S02]  /*0660*/  FSETP.GEU.AND P1, PT, R9, RZ, PT ;  /* 0x000000ff0900720b */ /* 0x000fc40003f2e000 */
[----:B------:R-:W-:Y:S02]  /*0670*/  FSETP.GEU.AND P6, PT, R3, RZ, PT ;  /* 0x000000ff0300720b */ /* 0x000fe40003fce000 */
[----:B------:R-:W-:Y:S02]  /*0680*/  SEL R6, R5, RZ, P5 ;  /* 0x000000ff05067207 */ /* 0x000fe40002800000 */
[----:B------:R-:W-:Y:S02]  /*0690*/  SEL R5, R8, RZ, P4 ;  /* 0x000000ff08057207 */ /* 0x000fe40002000000 */
[----:B------:R-:W-:Y:S02]  /*06a0*/  SEL R11, R10, RZ, P3 ;  /* 0x000000ff0a0b7207 */ /* 0x000fe40001800000 */
[----:B------:R-:W-:Y:S02]  /*06b0*/  SEL R10, R22, RZ, P2 ;  /* 0x000000ff160a7207 */ /* 0x000fe40001000000 */
[----:B------:R-:W-:-:S02]  /*06c0*/  SEL R9, R9, RZ, P1 ;  /* 0x000000ff09097207 */ /* 0x000fc40000800000 */
[----:B------:R-:W-:Y:S02]  /*06d0*/  SEL R8, R3, RZ, P6 ;  /* 0x000000ff03087207 */ /* 0x000fe40003000000 */
[----:B------:R-:W-:-:S03]  /*06e0*/  SEL R4, R4, RZ, P0 ;  /* 0x000000ff04047207 */ /* 0x000fc60000000000 */
[----:B------:R-:W-:Y:S04]  /*06f0*/  STG.E.128 desc[UR4][R12.64], R8 ;  /* 0x000000080c007986 */ /* 0x000fe8000c101d04 */
[----:B------:R-:W-:Y:S01]  /*0700*/  STG.E.128 desc[UR4][R12.64+0x800], R4 ;  /* 0x000800040c007986 */ /* 0x000fe2000c101d04 */
[----:B------:R-:W-:Y:S05]  /*0710*/  EXIT ;  /* 0x000000000000794d */ /* 0x000fea0003800000 */
.L_x_0:
[----:B------:R-:W-:-:S00]  /*0720*/  BRA `(.L_x_0) ;  /* 0xfffffffc00fc7947 */ /* 0x000fc0000383ffff */
[----:B------:R-:W-:-:S00]  /*0730*/  NOP ;  /* 0x0000000000007918 */ /* 0x000fc00000000000 */
        /* <DEDUP_REMOVED lines=12> */
.L_x_1:


//--------------------- .nv.global.init           --------------------------
	.section	.nv.global.init,"aw",@progbits
.nv.global.init:
	.type		_$_str,@object
	.size		_$_str,(_$_str_$_2 - _$_str)
_$_str:
        /*0000*/ 	.byte	0x5f, 0x5f, 0x43, 0x55, 0x44, 0x41, 0x5f, 0x46, 0x54, 0x5a, 0x00
	.type		_$_str_$_2,@object
	.size		_$_str_$_2,(.L_1 - _$_str_$_2)
_$_str_$_2:
        /*000b*/ 	.byte	0x5f, 0x5f, 0x43, 0x55, 0x44, 0x41, 0x5f, 0x50, 0x52, 0x45, 0x43, 0x5f, 0x53, 0x51, 0x52, 0x54
        /*001b*/ 	.byte	0x00
.L_1:


//--------------------- .nv.constant0.triton_poi_fused__native_batch_norm_legit_no_training_relu_10 --------------------------
	.section	.nv.constant0.triton_poi_fused__native_batch_norm_legit_no_training_relu_10,"a",@progbits
	.sectionflags	@""
	.align	4
.nv.constant0.triton_poi_fused__native_batch_norm_legit_no_training_relu_10:
	.zero		580
